//
// Generated by NVIDIA NVVM Compiler
//
// Compiler Build ID: CL-36424714
// Cuda compilation tools, release 13.0, V13.0.88
// Based on NVVM 20.0.0
//

.version 9.0
.target sm_100
.address_size 64

	// .globl	sgd_update_f16

.visible .entry sgd_update_f16(
	.param .align 8 .b8 sgd_update_f16_param_0[40],
	.param .u64 sgd_update_f16_param_1,
	.param .u64 .ptr .align 1 sgd_update_f16_param_2,
	.param .u64 .ptr .align 1 sgd_update_f16_param_3,
	.param .u64 .ptr .align 1 sgd_update_f16_param_4
)
{
	.reg .pred 	%p<6>;
	.reg .b16 	%rs<70>;
	.reg .b32 	%r<9>;
	.reg .b64 	%rd<13>;
	.reg .b64 	%fd<7>;

	ld.param.f64 	%fd3, [sgd_update_f16_param_0+32];
	ld.param.u32 	%r4, [sgd_update_f16_param_0+24];
	ld.param.f64 	%fd2, [sgd_update_f16_param_0+16];
	ld.param.u32 	%r3, [sgd_update_f16_param_0+8];
	ld.param.f64 	%fd1, [sgd_update_f16_param_0];
	ld.param.u64 	%rd7, [sgd_update_f16_param_1];
	ld.param.u64 	%rd4, [sgd_update_f16_param_2];
	ld.param.u64 	%rd5, [sgd_update_f16_param_3];
	ld.param.u64 	%rd6, [sgd_update_f16_param_4];
	mov.u32 	%r5, %ctaid.x;
	mov.u32 	%r6, %ntid.x;
	mov.u32 	%r7, %tid.x;
	mad.lo.s32 	%r8, %r5, %r6, %r7;
	cvt.u64.u32 	%rd1, %r8;
	setp.le.u64 	%p1, %rd7, %rd1;
	@%p1 bra 	$L__BB0_11;
	cvta.to.global.u64 	%rd8, %rd4;
	cvta.to.global.u64 	%rd9, %rd5;
	cvta.to.global.u64 	%rd10, %rd6;
	// begin inline asm
	{  cvt.rn.f16.f64 %rs18, %fd3;}

	// end inline asm
	// begin inline asm
	{  cvt.rn.f16.f64 %rs19, %fd1;}

	// end inline asm
	// begin inline asm
	{  cvt.rn.f16.f64 %rs20, %fd2;}

	// end inline asm
	shl.b64 	%rd11, %rd1, 1;
	add.s64 	%rd2, %rd8, %rd11;
	ld.global.u16 	%rs4, [%rd2];
	add.s64 	%rd12, %rd10, %rd11;
	ld.global.u16 	%rs8, [%rd12];
	add.s64 	%rd3, %rd9, %rd11;
	ld.global.u16 	%rs67, [%rd3];
	setp.ne.s32 	%p2, %r4, 1;
	@%p2 bra 	$L__BB0_3;
	// begin inline asm
	{mul.f16 %rs21,%rs18,%rs4;
}
	// end inline asm
	// begin inline asm
	{add.f16 %rs8,%rs8,%rs21;
}
	// end inline asm
$L__BB0_3:
	setp.eq.s32 	%p3, %r3, 2;
	@%p3 bra 	$L__BB0_6;
	setp.ne.s32 	%p4, %r3, 1;
	@%p4 bra 	$L__BB0_7;
	// begin inline asm
	{mul.f16 %rs42,%rs20,%rs67;
}
	// end inline asm
	// begin inline asm
	{add.f16 %rs67,%rs8,%rs42;
}
	// end inline asm
	// begin inline asm
	{mul.f16 %rs68,%rs67,%rs19;
}
	// end inline asm
	bra.uni 	$L__BB0_8;
$L__BB0_6:
	// begin inline asm
	{mul.f16 %rs27,%rs20,%rs67;
}
	// end inline asm
	// begin inline asm
	{add.f16 %rs67,%rs8,%rs27;
}
	// end inline asm
	// begin inline asm
	{mul.f16 %rs33,%rs20,%rs67;
}
	// end inline asm
	// begin inline asm
	{add.f16 %rs36,%rs8,%rs33;
}
	// end inline asm
	// begin inline asm
	{mul.f16 %rs68,%rs36,%rs19;
}
	// end inline asm
	bra.uni 	$L__BB0_8;
$L__BB0_7:
	// begin inline asm
	{mul.f16 %rs68,%rs8,%rs19;
}
	// end inline asm
$L__BB0_8:
	setp.ne.s32 	%p5, %r4, 2;
	@%p5 bra 	$L__BB0_10;
	// begin inline asm
	{mul.f16 %rs54,%rs18,%rs19;
}
	// end inline asm
	// begin inline asm
	{mul.f16 %rs57,%rs54,%rs4;
}
	// end inline asm
	// begin inline asm
	{add.f16 %rs68,%rs68,%rs57;
}
	// end inline asm
$L__BB0_10:
	st.global.u16 	[%rd3], %rs67;
	ld.global.u16 	%rs64, [%rd2];
	// begin inline asm
	{sub.f16 %rs63,%rs64,%rs68;
}
	// end inline asm
	st.global.u16 	[%rd2], %rs63;
$L__BB0_11:
	ret;

}
	// .globl	sgd_update_f32
.visible .entry sgd_update_f32(
	.param .align 8 .b8 sgd_update_f32_param_0[40],
	.param .u64 sgd_update_f32_param_1,
	.param .u64 .ptr .align 1 sgd_update_f32_param_2,
	.param .u64 .ptr .align 1 sgd_update_f32_param_3,
	.param .u64 .ptr .align 1 sgd_update_f32_param_4
)
{
	.reg .pred 	%p<6>;
	.reg .b32 	%r<9>;
	.reg .b32 	%f<22>;
	.reg .b64 	%rd<13>;
	.reg .b64 	%fd<4>;

	ld.param.f64 	%fd3, [sgd_update_f32_param_0+32];
	ld.param.u32 	%r3, [sgd_update_f32_param_0+24];
	ld.param.f64 	%fd2, [sgd_update_f32_param_0+16];
	ld.param.u32 	%r2, [sgd_update_f32_param_0+8];
	ld.param.f64 	%fd1, [sgd_update_f32_param_0];
	ld.param.u64 	%rd7, [sgd_update_f32_param_1];
	ld.param.u64 	%rd4, [sgd_update_f32_param_2];
	ld.param.u64 	%rd5, [sgd_update_f32_param_3];
	ld.param.u64 	%rd6, [sgd_update_f32_param_4];
	mov.u32 	%r4, %ctaid.x;
	mov.u32 	%r5, %ntid.x;
	mov.u32 	%r6, %tid.x;
	mad.lo.s32 	%r7, %r4, %r5, %r6;
	cvt.u64.u32 	%rd1, %r7;
	setp.le.u64 	%p1, %rd7, %rd1;
	@%p1 bra 	$L__BB1_6;
	cvta.to.global.u64 	%rd8, %rd4;
	cvta.to.global.u64 	%rd9, %rd5;
	cvta.to.global.u64 	%rd10, %rd6;
	cvt.rn.f32.f64 	%f1, %fd3;
	cvt.rn.f32.f64 	%f2, %fd1;
	cvt.rn.f32.f64 	%f3, %fd2;
	shl.b64 	%rd11, %rd1, 2;
	add.s64 	%rd2, %rd8, %rd11;
	ld.global.f32 	%f4, [%rd2];
	add.s64 	%rd12, %rd10, %rd11;
	ld.global.f32 	%f12, [%rd12];
	add.s64 	%rd3, %rd9, %rd11;
	ld.global.f32 	%f21, [%rd3];
	setp.eq.s32 	%p2, %r3, 1;
	fma.rn.f32 	%f13, %f4, %f1, %f12;
	selp.f32 	%f20, %f13, %f12, %p2;
	setp.eq.s32 	%p3, %r2, 2;
	@%p3 bra 	$L__BB1_4;
	setp.ne.s32 	%p4, %r2, 1;
	@%p4 bra 	$L__BB1_5;
	fma.rn.f32 	%f20, %f21, %f3, %f20;
	mov.f32 	%f21, %f20;
	bra.uni 	$L__BB1_5;
$L__BB1_4:
	fma.rn.f32 	%f21, %f21, %f3, %f20;
	fma.rn.f32 	%f20, %f21, %f3, %f20;
$L__BB1_5:
	mul.f32 	%f14, %f20, %f2;
	setp.eq.s32 	%p5, %r3, 2;
	mul.f32 	%f15, %f1, %f2;
	fma.rn.f32 	%f16, %f15, %f4, %f14;
	selp.f32 	%f17, %f16, %f14, %p5;
	st.global.f32 	[%rd3], %f21;
	ld.global.f32 	%f18, [%rd2];
	sub.f32 	%f19, %f18, %f17;
	st.global.f32 	[%rd2], %f19;
$L__BB1_6:
	ret;

}
	// .globl	sgd_update_f64
.visible .entry sgd_update_f64(
	.param .align 8 .b8 sgd_update_f64_param_0[40],
	.param .u64 sgd_update_f64_param_1,
	.param .u64 .ptr .align 1 sgd_update_f64_param_2,
	.param .u64 .ptr .align 1 sgd_update_f64_param_3,
	.param .u64 .ptr .align 1 sgd_update_f64_param_4
)
{
	.reg .pred 	%p<6>;
	.reg .b32 	%r<9>;
	.reg .b64 	%rd<13>;
	.reg .b64 	%fd<25>;

	ld.param.f64 	%fd14, [sgd_update_f64_param_0+32];
	ld.param.u32 	%r3, [sgd_update_f64_param_0+24];
	ld.param.f64 	%fd13, [sgd_update_f64_param_0+16];
	ld.param.u32 	%r2, [sgd_update_f64_param_0+8];
	ld.param.f64 	%fd12, [sgd_update_f64_param_0];
	ld.param.u64 	%rd7, [sgd_update_f64_param_1];
	ld.param.u64 	%rd4, [sgd_update_f64_param_2];
	ld.param.u64 	%rd5, [sgd_update_f64_param_3];
	ld.param.u64 	%rd6, [sgd_update_f64_param_4];
	mov.u32 	%r4, %ctaid.x;
	mov.u32 	%r5, %ntid.x;
	mov.u32 	%r6, %tid.x;
	mad.lo.s32 	%r7, %r4, %r5, %r6;
	cvt.u64.u32 	%rd1, %r7;
	setp.le.u64 	%p1, %rd7, %rd1;
	@%p1 bra 	$L__BB2_6;
	cvta.to.global.u64 	%rd8, %rd4;
	cvta.to.global.u64 	%rd9, %rd5;
	cvta.to.global.u64 	%rd10, %rd6;
	shl.b64 	%rd11, %rd1, 3;
	add.s64 	%rd2, %rd8, %rd11;
	ld.global.f64 	%fd4, [%rd2];
	add.s64 	%rd12, %rd10, %rd11;
	ld.global.f64 	%fd15, [%rd12];
	add.s64 	%rd3, %rd9, %rd11;
	ld.global.f64 	%fd24, [%rd3];
	setp.eq.s32 	%p2, %r3, 1;
	fma.rn.f64 	%fd16, %fd14, %fd4, %fd15;
	selp.f64 	%fd23, %fd16, %fd15, %p2;
	setp.eq.s32 	%p3, %r2, 2;
	@%p3 bra 	$L__BB2_4;
	setp.ne.s32 	%p4, %r2, 1;
	@%p4 bra 	$L__BB2_5;
	fma.rn.f64 	%fd23, %fd13, %fd24, %fd23;
	mov.f64 	%fd24, %fd23;
	bra.uni 	$L__BB2_5;
$L__BB2_4:
	fma.rn.f64 	%fd24, %fd13, %fd24, %fd23;
	fma.rn.f64 	%fd23, %fd13, %fd24, %fd23;
$L__BB2_5:
	mul.f64 	%fd17, %fd12, %fd23;
	setp.eq.s32 	%p5, %r3, 2;
	mul.f64 	%fd18, %fd14, %fd12;
	fma.rn.f64 	%fd19, %fd18, %fd4, %fd17;
	selp.f64 	%fd20, %fd19, %fd17, %p5;
	st.global.f64 	[%rd3], %fd24;
	ld.global.f64 	%fd21, [%rd2];
	sub.f64 	%fd22, %fd21, %fd20;
	st.global.f64 	[%rd2], %fd22;
$L__BB2_6:
	ret;

}


// ===== COMPILED SASS (sm_100) =====

	.target	sm_100

	.elftype	@"ET_EXEC"


//--------------------- .note.nv.tkinfo           --------------------------
	.section	.note.nv.tkinfo,"",@"SHT_NOTE"
	.sectionflags	@"SHF_NOTE_NV_TKINFO"
	.tkinfo
        /*0018*/ 	.word	0x00000002
        /*0030*/ 	.string	""
        /*0030*/ 	.string	"ptxas"
        /*0030*/ 	.string	"Cuda compilation tools, release 13.0, V13.0.88"
        /*0030*/ 	.string	"Build cuda_13.0.r13.0/compiler.36424714_0"
        /*0030*/ 	.string	"-arch sm_100 -m 64 "



//--------------------- .note.nv.cuinfo           --------------------------
	.section	.note.nv.cuinfo,"",@"SHT_NOTE"
	.sectionflags	@"SHF_NOTE_NV_CUINFO"
        /*0018*/ 	.short	0x0002
        /*001a*/ 	.short	0x0064
        /*001c*/ 	.short	0x0082
	.zero		2


//--------------------- .nv.info                  --------------------------
	.section	.nv.info,"",@"SHT_CUDA_INFO"
	.align	4


	//----- nvinfo : EIATTR_REGCOUNT
	.align		4
        /*0000*/ 	.byte	0x04, 0x2f
        /*0002*/ 	.short	(.L_1 - .L_0)
	.align		4
.L_0:
        /*0004*/ 	.word	index@(sgd_update_f16)
        /*0008*/ 	.word	0x00000010


	//----- nvinfo : EIATTR_FRAME_SIZE
	.align		4
.L_1:
        /*000c*/ 	.byte	0x04, 0x11
        /*000e*/ 	.short	(.L_3 - .L_2)
	.align		4
.L_2:
        /*0010*/ 	.word	index@(sgd_update_f16)
        /*0014*/ 	.word	0x00000000


	//----- nvinfo : EIATTR_REGCOUNT
	.align		4
.L_3:
        /*0018*/ 	.byte	0x04, 0x2f
        /*001a*/ 	.short	(.L_5 - .L_4)
	.align		4
.L_4:
        /*001c*/ 	.word	index@(sgd_update_f32)
        /*0020*/ 	.word	0x00000012


	//----- nvinfo : EIATTR_FRAME_SIZE
	.align		4
.L_5:
        /*0024*/ 	.byte	0x04, 0x11
        /*0026*/ 	.short	(.L_7 - .L_6)
	.align		4
.L_6:
        /*0028*/ 	.word	index@(sgd_update_f32)
        /*002c*/ 	.word	0x00000000


	//----- nvinfo : EIATTR_REGCOUNT
	.align		4
.L_7:
        /*0030*/ 	.byte	0x04, 0x2f
        /*0032*/ 	.short	(.L_9 - .L_8)
	.align		4
.L_8:
        /*0034*/ 	.word	index@(sgd_update_f64)
        /*0038*/ 	.word	0x00000012


	//----- nvinfo : EIATTR_FRAME_SIZE
	.align		4
.L_9:
        /*003c*/ 	.byte	0x04, 0x11
        /*003e*/ 	.short	(.L_11 - .L_10)
	.align		4
.L_10:
        /*0040*/ 	.word	index@(sgd_update_f64)
        /*0044*/ 	.word	0x00000000


	//----- nvinfo : EIATTR_MIN_STACK_SIZE
	.align		4
.L_11:
        /*0048*/ 	.byte	0x04, 0x12
        /*004a*/ 	.short	(.L_13 - .L_12)
	.align		4
.L_12:
        /*004c*/ 	.word	index@(sgd_update_f64)
        /*0050*/ 	.word	0x00000000


	//----- nvinfo : EIATTR_MIN_STACK_SIZE
	.align		4
.L_13:
        /*0054*/ 	.byte	0x04, 0x12
        /*0056*/ 	.short	(.L_15 - .L_14)
	.align		4
.L_14:
        /*0058*/ 	.word	index@(sgd_update_f32)
        /*005c*/ 	.word	0x00000000


	//----- nvinfo : EIATTR_MIN_STACK_SIZE
	.align		4
.L_15:
        /*0060*/ 	.byte	0x04, 0x12
        /*0062*/ 	.short	(.L_17 - .L_16)
	.align		4
.L_16:
        /*0064*/ 	.word	index@(sgd_update_f16)
        /*0068*/ 	.word	0x00000000
.L_17:


//--------------------- .nv.compat                --------------------------
	.section	.nv.compat,"",@"SHT_CUDA_COMPAT_INFO"
	.align	4
        /*0000*/ 	.byte	0x02, 0x09, 0x00, 0x00, 0x02, 0x02, 0x01, 0x00, 0x02, 0x05, 0x05, 0x00, 0x03, 0x07, 0x01, 0x01
        /*0010*/ 	.byte	0x02, 0x03, 0x00, 0x00, 0x02, 0x06, 0x01, 0x00, 0x04, 0x0b, 0x08, 0x00, 0x01, 0x00, 0x00, 0x00
        /*0020*/ 	.byte	0x00, 0x00, 0x00, 0x00


//--------------------- .nv.info.sgd_update_f64   --------------------------
	.section	.nv.info.sgd_update_f64,"",@"SHT_CUDA_INFO"
	.sectionflags	@""
	.align	4


	//----- nvinfo : EIATTR_CUDA_API_VERSION
	.align		4
        /*0000*/ 	.byte	0x04, 0x37
        /*0002*/ 	.short	(.L_19 - .L_18)
.L_18:
        /*0004*/ 	.word	0x00000082


	//----- nvinfo : EIATTR_KPARAM_INFO
	.align		4
.L_19:
        /*0008*/ 	.byte	0x04, 0x17
        /*000a*/ 	.short	(.L_21 - .L_20)
.L_20:
        /*000c*/ 	.word	0x00000000
        /*0010*/ 	.short	0x0004
        /*0012*/ 	.short	0x0040
        /*0014*/ 	.byte	0x00, 0xf5, 0x21, 0x00


	//----- nvinfo : EIATTR_KPARAM_INFO
	.align		4
.L_21:
        /*0018*/ 	.byte	0x04, 0x17
        /*001a*/ 	.short	(.L_23 - .L_22)
.L_22:
        /*001c*/ 	.word	0x00000000
        /*0020*/ 	.short	0x0003
        /*0022*/ 	.short	0x0038
        /*0024*/ 	.byte	0x00, 0xf5, 0x21, 0x00


	//----- nvinfo : EIATTR_KPARAM_INFO
	.align		4
.L_23:
        /*0028*/ 	.byte	0x04, 0x17
        /*002a*/ 	.short	(.L_25 - .L_24)
.L_24:
        /*002c*/ 	.word	0x00000000
        /*0030*/ 	.short	0x0002
        /*0032*/ 	.short	0x0030
        /*0034*/ 	.byte	0x00, 0xf5, 0x21, 0x00


	//----- nvinfo : EIATTR_KPARAM_INFO
	.align		4
.L_25:
        /*0038*/ 	.byte	0x04, 0x17
        /*003a*/ 	.short	(.L_27 - .L_26)
.L_26:
        /*003c*/ 	.word	0x00000000
        /*0040*/ 	.short	0x0001
        /*0042*/ 	.short	0x0028
        /*0044*/ 	.byte	0x00, 0xf0, 0x21, 0x00


	//----- nvinfo : EIATTR_KPARAM_INFO
	.align		4
.L_27:
        /*0048*/ 	.byte	0x04, 0x17
        /*004a*/ 	.short	(.L_29 - .L_28)
.L_28:
        /*004c*/ 	.word	0x00000000
        /*0050*/ 	.short	0x0000
        /*0052*/ 	.short	0x0000
        /*0054*/ 	.byte	0x00, 0xf0, 0xa1, 0x00


	//----- nvinfo : EIATTR_SPARSE_MMA_MASK
	.align		4
.L_29:
        /*0058*/ 	.byte	0x03, 0x50
        /*005a*/ 	.short	0x0000


	//----- nvinfo : EIATTR_MAXREG_COUNT
	.align		4
        /*005c*/ 	.byte	0x03, 0x1b
        /*005e*/ 	.short	0x00ff


	//----- nvinfo : EIATTR_MERCURY_ISA_VERSION
	.align		4
        /*0060*/ 	.byte	0x03, 0x5f
        /*0062*/ 	.short	0x0101


	//----- nvinfo : EIATTR_VRC_CTA_INIT_COUNT
	.align		4
        /*0064*/ 	.byte	0x02, 0x4a
	.zero		1
	.zero		1


	//----- nvinfo : EIATTR_EXIT_INSTR_OFFSETS
	.align		4
        /*0068*/ 	.byte	0x04, 0x1c
        /*006a*/ 	.short	(.L_31 - .L_30)


	//   ....[0]....
.L_30:
        /*006c*/ 	.word	0x00000080


	//   ....[1]....
        /*0070*/ 	.word	0x00000350


	//----- nvinfo : EIATTR_CBANK_PARAM_SIZE
	.align		4
.L_31:
        /*0074*/ 	.byte	0x03, 0x19
        /*0076*/ 	.short	0x0048


	//----- nvinfo : EIATTR_PARAM_CBANK
	.align		4
        /*0078*/ 	.byte	0x04, 0x0a
        /*007a*/ 	.short	(.L_33 - .L_32)
	.align		4
.L_32:
        /*007c*/ 	.word	index@(.nv.constant0.sgd_update_f64)
        /*0080*/ 	.short	0x0380
        /*0082*/ 	.short	0x0048


	//----- nvinfo : EIATTR_SW_WAR
	.align		4
.L_33:
        /*0084*/ 	.byte	0x04, 0x36
        /*0086*/ 	.short	(.L_35 - .L_34)
.L_34:
        /*0088*/ 	.word	0x00000008
.L_35:


//--------------------- .nv.info.sgd_update_f32   --------------------------
	.section	.nv.info.sgd_update_f32,"",@"SHT_CUDA_INFO"
	.sectionflags	@""
	.align	4


	//----- nvinfo : EIATTR_CUDA_API_VERSION
	.align		4
        /*0000*/ 	.byte	0x04, 0x37
        /*0002*/ 	.short	(.L_37 - .L_36)
.L_36:
        /*0004*/ 	.word	0x00000082


	//----- nvinfo : EIATTR_KPARAM_INFO
	.align		4
.L_37:
        /*0008*/ 	.byte	0x04, 0x17
        /*000a*/ 	.short	(.L_39 - .L_38)
.L_38:
        /*000c*/ 	.word	0x00000000
        /*0010*/ 	.short	0x0004
        /*0012*/ 	.short	0x0040
        /*0014*/ 	.byte	0x00, 0xf5, 0x21, 0x00


	//----- nvinfo : EIATTR_KPARAM_INFO
	.align		4
.L_39:
        /*0018*/ 	.byte	0x04, 0x17
        /*001a*/ 	.short	(.L_41 - .L_40)
.L_40:
        /*001c*/ 	.word	0x00000000
        /*0020*/ 	.short	0x0003
        /*0022*/ 	.short	0x0038
        /*0024*/ 	.byte	0x00, 0xf5, 0x21, 0x00


	//----- nvinfo : EIATTR_KPARAM_INFO
	.align		4
.L_41:
        /*0028*/ 	.byte	0x04, 0x17
        /*002a*/ 	.short	(.L_43 - .L_42)
.L_42:
        /*002c*/ 	.word	0x00000000
        /*0030*/ 	.short	0x0002
        /*0032*/ 	.short	0x0030
        /*0034*/ 	.byte	0x00, 0xf5, 0x21, 0x00


	//----- nvinfo : EIATTR_KPARAM_INFO
	.align		4
.L_43:
        /*0038*/ 	.byte	0x04, 0x17
        /*003a*/ 	.short	(.L_45 - .L_44)
.L_44:
        /*003c*/ 	.word	0x00000000
        /*0040*/ 	.short	0x0001
        /*0042*/ 	.short	0x0028
        /*0044*/ 	.byte	0x00, 0xf0, 0x21, 0x00


	//----- nvinfo : EIATTR_KPARAM_INFO
	.align		4
.L_45:
        /*0048*/ 	.byte	0x04, 0x17
        /*004a*/ 	.short	(.L_47 - .L_46)
.L_46:
        /*004c*/ 	.word	0x00000000
        /*0050*/ 	.short	0x0000
        /*0052*/ 	.short	0x0000
        /*0054*/ 	.byte	0x00, 0xf0, 0xa1, 0x00


	//----- nvinfo : EIATTR_SPARSE_MMA_MASK
	.align		4
.L_47:
        /*0058*/ 	.byte	0x03, 0x50
        /*005a*/ 	.short	0x0000


	//----- nvinfo : EIATTR_MAXREG_COUNT
	.align		4
        /*005c*/ 	.byte	0x03, 0x1b
        /*005e*/ 	.short	0x00ff


	//----- nvinfo : EIATTR_MERCURY_ISA_VERSION
	.align		4
        /*0060*/ 	.byte	0x03, 0x5f
        /*0062*/ 	.short	0x0101


	//----- nvinfo : EIATTR_VRC_CTA_INIT_COUNT
	.align		4
        /*0064*/ 	.byte	0x02, 0x4a
	.zero		1
	.zero		1


	//----- nvinfo : EIATTR_EXIT_INSTR_OFFSETS
	.align		4
        /*0068*/ 	.byte	0x04, 0x1c
        /*006a*/ 	.short	(.L_49 - .L_48)


	//   ....[0]....
.L_48:
        /*006c*/ 	.word	0x00000080


	//   ....[1]....
        /*0070*/ 	.word	0x00000320


	//----- nvinfo : EIATTR_CBANK_PARAM_SIZE
	.align		4
.L_49:
        /*0074*/ 	.byte	0x03, 0x19
        /*0076*/ 	.short	0x0048


	//----- nvinfo : EIATTR_PARAM_CBANK
	.align		4
        /*0078*/ 	.byte	0x04, 0x0a
        /*007a*/ 	.short	(.L_51 - .L_50)
	.align		4
.L_50:
        /*007c*/ 	.word	index@(.nv.constant0.sgd_update_f32)
        /*0080*/ 	.short	0x0380
        /*0082*/ 	.short	0x0048


	//----- nvinfo : EIATTR_SW_WAR
	.align		4
.L_51:
        /*0084*/ 	.byte	0x04, 0x36
        /*0086*/ 	.short	(.L_53 - .L_52)
.L_52:
        /*0088*/ 	.word	0x00000008
.L_53:


//--------------------- .nv.info.sgd_update_f16   --------------------------
	.section	.nv.info.sgd_update_f16,"",@"SHT_CUDA_INFO"
	.sectionflags	@""
	.align	4


	//----- nvinfo : EIATTR_CUDA_API_VERSION
	.align		4
        /*0000*/ 	.byte	0x04, 0x37
        /*0002*/ 	.short	(.L_55 - .L_54)
.L_54:
        /*0004*/ 	.word	0x00000082


	//----- nvinfo : EIATTR_KPARAM_INFO
	.align		4
.L_55:
        /*0008*/ 	.byte	0x04, 0x17
        /*000a*/ 	.short	(.L_57 - .L_56)
.L_56:
        /*000c*/ 	.word	0x00000000
        /*0010*/ 	.short	0x0004
        /*0012*/ 	.short	0x0040
        /*0014*/ 	.byte	0x00, 0xf5, 0x21, 0x00


	//----- nvinfo : EIATTR_KPARAM_INFO
	.align		4
.L_57:
        /*0018*/ 	.byte	0x04, 0x17
        /*001a*/ 	.short	(.L_59 - .L_58)
.L_58:
        /*001c*/ 	.word	0x00000000
        /*0020*/ 	.short	0x0003
        /*0022*/ 	.short	0x0038
        /*0024*/ 	.byte	0x00, 0xf5, 0x21, 0x00


	//----- nvinfo : EIATTR_KPARAM_INFO
	.align		4
.L_59:
        /*0028*/ 	.byte	0x04, 0x17
        /*002a*/ 	.short	(.L_61 - .L_60)
.L_60:
        /*002c*/ 	.word	0x00000000
        /*0030*/ 	.short	0x0002
        /*0032*/ 	.short	0x0030
        /*0034*/ 	.byte	0x00, 0xf5, 0x21, 0x00


	//----- nvinfo : EIATTR_KPARAM_INFO
	.align		4
.L_61:
        /*0038*/ 	.byte	0x04, 0x17
        /*003a*/ 	.short	(.L_63 - .L_62)
.L_62:
        /*003c*/ 	.word	0x00000000
        /*0040*/ 	.short	0x0001
        /*0042*/ 	.short	0x0028
        /*0044*/ 	.byte	0x00, 0xf0, 0x21, 0x00


	//----- nvinfo : EIATTR_KPARAM_INFO
	.align		4
.L_63:
        /*0048*/ 	.byte	0x04, 0x17
        /*004a*/ 	.short	(.L_65 - .L_64)
.L_64:
        /*004c*/ 	.word	0x00000000
        /*0050*/ 	.short	0x0000
        /*0052*/ 	.short	0x0000
        /*0054*/ 	.byte	0x00, 0xf0, 0xa1, 0x00


	//----- nvinfo : EIATTR_SPARSE_MMA_MASK
	.align		4
.L_65:
        /*0058*/ 	.byte	0x03, 0x50
        /*005a*/ 	.short	0x0000


	//----- nvinfo : EIATTR_MAXREG_COUNT
	.align		4
        /*005c*/ 	.byte	0x03, 0x1b
        /*005e*/ 	.short	0x00ff


	//----- nvinfo : EIATTR_MERCURY_ISA_VERSION
	.align		4
        /*0060*/ 	.byte	0x03, 0x5f
        /*0062*/ 	.short	0x0101


	//----- nvinfo : EIATTR_VRC_CTA_INIT_COUNT
	.align		4
        /*0064*/ 	.byte	0x02, 0x4a
	.zero		1
	.zero		1


	//----- nvinfo : EIATTR_EXIT_INSTR_OFFSETS
	.align		4
        /*0068*/ 	.byte	0x04, 0x1c
        /*006a*/ 	.short	(.L_67 - .L_66)


	//   ....[0]....
.L_66:
        /*006c*/ 	.word	0x00000080


	//   ....[1]....
        /*0070*/ 	.word	0x00000340


	//----- nvinfo : EIATTR_CBANK_PARAM_SIZE
	.align		4
.L_67:
        /*0074*/ 	.byte	0x03, 0x19
        /*0076*/ 	.short	0x0048


	//----- nvinfo : EIATTR_PARAM_CBANK
	.align		4
        /*0078*/ 	.byte	0x04, 0x0a
        /*007a*/ 	.short	(.L_69 - .L_68)
	.align		4
.L_68:
        /*007c*/ 	.word	index@(.nv.constant0.sgd_update_f16)
        /*0080*/ 	.short	0x0380
        /*0082*/ 	.short	0x0048


	//----- nvinfo : EIATTR_SW_WAR
	.align		4
.L_69:
        /*0084*/ 	.byte	0x04, 0x36
        /*0086*/ 	.short	(.L_71 - .L_70)
.L_70:
        /*0088*/ 	.word	0x00000008
.L_71:


//--------------------- .nv.callgraph             --------------------------
	.section	.nv.callgraph,"",@"SHT_CUDA_CALLGRAPH"
	.align	4
	.sectionentsize	8
	.align		4
        /*0000*/ 	.word	0x00000000
	.align		4
        /*0004*/ 	.word	0xffffffff
	.align		4
        /*0008*/ 	.word	0x00000000
	.align		4
        /*000c*/ 	.word	0xfffffffe
	.align		4
        /*0010*/ 	.word	0x00000000
	.align		4
        /*0014*/ 	.word	0xfffffffd
	.align		4
        /*0018*/ 	.word	0x00000000
	.align		4
        /*001c*/ 	.word	0xfffffffc


//--------------------- .text.sgd_update_f64      --------------------------
	.section	.text.sgd_update_f64,"ax",@progbits
	.align	128
        .global         sgd_update_f64
        .type           sgd_update_f64,@function
        .size           sgd_update_f64,(.L_x_9 - sgd_update_f64)
        .other          sgd_update_f64,@"STO_CUDA_ENTRY STV_DEFAULT"
sgd_update_f64:
.text.sgd_update_f64:
[----:B------:R-:W-:Y:S01]  /*0000*/  LDC R1, c[0x0][0x37c] ;  /* 0x0000df00ff017b82 */ /* 0x000fe20000000800 */
[----:B------:R-:W0:Y:S07]  /*0010*/  S2R R3, SR_TID.X ;  /* 0x0000000000037919 */ /* 0x000e2e0000002100 */
[----:B------:R-:W0:Y:S01]  /*0020*/  S2UR UR4, SR_CTAID.X ;  /* 0x00000000000479c3 */ /* 0x000e220000002500 */
[----:B------:R-:W1:Y:S07]  /*0030*/  LDCU.64 UR6, c[0x0][0x3a8] ;  /* 0x00007500ff0677ac */ /* 0x000e6e0008000a00 */
[----:B------:R-:W0:Y:S02]  /*0040*/  LDC R0, c[0x0][0x360] ;  /* 0x0000d800ff007b82 */ /* 0x000e240000000800 */
[----:B0-----:R-:W-:-:S05]  /*0050*/  IMAD R0, R0, UR4, R3 ;  /* 0x0000000400007c24 */ /* 0x001fca000f8e0203 */
[----:B-1----:R-:W-:-:S04]  /*0060*/  ISETP.GE.U32.AND P0, PT, R0, UR6, PT ;  /* 0x0000000600007c0c */ /* 0x002fc8000bf06070 */
[----:B------:R-:W-:-:S13]  /*0070*/  ISETP.GE.U32.AND.EX P0, PT, RZ, UR7, PT, P0 ;  /* 0x00000007ff007c0c */ /* 0x000fda000bf06100 */
[----:B------:R-:W-:Y:S05]  /*0080*/  @P0 EXIT ;  /* 0x000000000000094d */ /* 0x000fea0003800000 */
[----:B------:R-:W0:Y:S01]  /*0090*/  LDCU.64 UR6, c[0x0][0x3c0] ;  /* 0x00007800ff0677ac */ /* 0x000e220008000a00 */
[----:B------:R-:W-:Y:S01]  /*00a0*/  IMAD.SHL.U32 R8, R0, 0x8, RZ ;  /* 0x0000000800087824 */ /* 0x000fe200078e00ff */
[----:B------:R-:W-:Y:S01]  /*00b0*/  SHF.R.U32.HI R0, RZ, 0x1d, R0 ;  /* 0x0000001dff007819 */ /* 0x000fe20000011600 */
[----:B------:R-:W1:Y:S01]  /*00c0*/  LDCU.128 UR8, c[0x0][0x3b0] ;  /* 0x00007600ff0877ac */ /* 0x000e620008000c00 */
[----:B------:R-:W2:Y:S02]  /*00d0*/  LDCU.64 UR4, c[0x0][0x358] ;  /* 0x00006b00ff0477ac */ /* 0x000ea40008000a00 */
[C---:B0-----:R-:W-:Y:S02]  /*00e0*/  IADD3 R6, P1, PT, R8.reuse, UR6, RZ ;  /* 0x0000000608067c10 */ /* 0x041fe4000ff3e0ff */
[----:B-1----:R-:W-:Y:S01]  /*00f0*/  IADD3 R2, P0, PT, R8, UR8, RZ ;  /* 0x0000000808027c10 */ /* 0x002fe2000ff1e0ff */
[----:B------:R-:W0:Y:S01]  /*0100*/  LDCU UR8, c[0x0][0x388] ;  /* 0x00007100ff0877ac */ /* 0x000e220008000800 */
[----:B------:R-:W-:-:S02]  /*0110*/  IADD3.X R7, PT, PT, R0, UR7, RZ, P1, !PT ;  /* 0x0000000700077c10 */ /* 0x000fc40008ffe4ff */
[----:B------:R-:W-:Y:S01]  /*0120*/  IADD3.X R3, PT, PT, R0, UR9, RZ, P0, !PT ;  /* 0x0000000900037c10 */ /* 0x000fe200087fe4ff */
[----:B------:R-:W1:Y:S03]  /*0130*/  LDCU.64 UR6, c[0x0][0x3a0] ;  /* 0x00007400ff0677ac */ /* 0x000e660008000a00 */
[----:B--2---:R-:W1:Y:S04]  /*0140*/  LDG.E.64 R6, desc[UR4][R6.64] ;  /* 0x0000000406067981 */ /* 0x004e68000c1e1b00 */
[----:B------:R-:W1:Y:S01]  /*0150*/  LDG.E.64 R4, desc[UR4][R2.64] ;  /* 0x0000000402047981 */ /* 0x000e62000c1e1b00 */
[----:B------:R-:W-:-:S04]  /*0160*/  IADD3 R8, P0, PT, R8, UR10, RZ ;  /* 0x0000000a08087c10 */ /* 0x000fc8000ff1e0ff */
[----:B------:R-:W-:Y:S02]  /*0170*/  IADD3.X R9, PT, PT, R0, UR11, RZ, P0, !PT ;  /* 0x0000000b00097c10 */ /* 0x000fe400087fe4ff */
[----:B------:R-:W2:Y:S03]  /*0180*/  LDC R0, c[0x0][0x398] ;  /* 0x0000e600ff007b82 */ /* 0x000ea60000000800 */
[----:B------:R3:W5:Y:S01]  /*0190*/  LDG.E.64 R12, desc[UR4][R8.64] ;  /* 0x00000004080c7981 */ /* 0x000762000c1e1b00 */
[----:B0-----:R-:W-:Y:S01]  /*01a0*/  UISETP.NE.AND UP0, UPT, UR8, 0x2, UPT ;  /* 0x000000020800788c */ /* 0x001fe2000bf05270 */
[----:B--2---:R-:W-:Y:S01]  /*01b0*/  ISETP.NE.AND P0, PT, R0, 0x1, PT ;  /* 0x000000010000780c */ /* 0x004fe20003f05270 */
[----:B-1----:R-:W-:-:S10]  /*01c0*/  DFMA R10, R4, UR6, R6 ;  /* 0x00000006040a7c2b */ /* 0x002fd40008000006 */
[----:B------:R-:W-:Y:S02]  /*01d0*/  FSEL R6, R10, R6, !P0 ;  /* 0x000000060a067208 */ /* 0x000fe40004000000 */
[----:B------:R-:W-:Y:S01]  /*01e0*/  FSEL R7, R11, R7, !P0 ;  /* 0x000000070b077208 */ /* 0x000fe20004000000 */
[----:B---3--:R-:W-:Y:S06]  /*01f0*/  BRA.U !UP0, `(.L_x_0) ;  /* 0x00000001081c7547 */ /* 0x008fec000b800000 */
[----:B------:R-:W-:-:S09]  /*0200*/  UISETP.NE.AND UP0, UPT, UR8, 0x1, UPT ;  /* 0x000000010800788c */ /* 0x000fd2000bf05270 */
[----:B------:R-:W-:Y:S05]  /*0210*/  BRA.U UP0, `(.L_x_1) ;  /* 0x0000000100207547 */ /* 0x000fea000b800000 */
[----:B------:R-:W0:Y:S02]  /*0220*/  LDCU.64 UR8, c[0x0][0x390] ;  /* 0x00007200ff0877ac */ /* 0x000e240008000a00 */
[----:B0----5:R-:W-:-:S10]  /*0230*/  DFMA R6, R12, UR8, R6 ;  /* 0x000000080c067c2b */ /* 0x021fd40008000006 */
[----:B------:R-:W-:Y:S02]  /*0240*/  IMAD.MOV.U32 R12, RZ, RZ, R6 ;  /* 0x000000ffff0c7224 */ /* 0x000fe400078e0006 */
[----:B------:R-:W-:Y:S01]  /*0250*/  IMAD.MOV.U32 R13, RZ, RZ, R7 ;  /* 0x000000ffff0d7224 */ /* 0x000fe200078e0007 */
[----:B------:R-:W-:Y:S06]  /*0260*/  BRA `(.L_x_1) ;  /* 0x00000000000c7947 */ /* 0x000fec0003800000 */
.L_x_0:
[----:B------:R-:W0:Y:S02]  /*0270*/  LDCU.64 UR8, c[0x0][0x390] ;  /* 0x00007200ff0877ac */ /* 0x000e240008000a00 */
[----:B0----5:R-:W-:-:S08]  /*0280*/  DFMA R12, R12, UR8, R6 ;  /* 0x000000080c0c7c2b */ /* 0x021fd00008000006 */
[----:B------:R-:W-:-:S11]  /*0290*/  DFMA R6, R12, UR8, R6 ;  /* 0x000000080c067c2b */ /* 0x000fd60008000006 */
.L_x_1:
[----:B-----5:R-:W-:Y:S01]  /*02a0*/  STG.E.64 desc[UR4][R8.64], R12 ;  /* 0x0000000c08007986 */ /* 0x020fe2000c101b04 */
[----:B------:R-:W0:Y:S03]  /*02b0*/  LDC.64 R10, c[0x0][0x380] ;  /* 0x0000e000ff0a7b82 */ /* 0x000e260000000a00 */
[----:B------:R-:W2:Y:S01]  /*02c0*/  LDG.E.64 R14, desc[UR4][R2.64] ;  /* 0x00000004020e7981 */ /* 0x000ea2000c1e1b00 */
[----:B------:R-:W-:Y:S01]  /*02d0*/  ISETP.NE.AND P0, PT, R0, 0x2, PT ;  /* 0x000000020000780c */ /* 0x000fe20003f05270 */
[----:B0-----:R-:W-:Y:S02]  /*02e0*/  DMUL R6, R6, R10 ;  /* 0x0000000a06067228 */ /* 0x001fe40000000000 */
[----:B------:R-:W-:-:S08]  /*02f0*/  DMUL R10, R10, UR6 ;  /* 0x000000060a0a7c28 */ /* 0x000fd00008000000 */
[----:B------:R-:W-:-:S10]  /*0300*/  DFMA R10, R4, R10, R6 ;  /* 0x0000000a040a722b */ /* 0x000fd40000000006 */
[----:B------:R-:W-:Y:S02]  /*0310*/  FSEL R4, R10, R6, !P0 ;  /* 0x000000060a047208 */ /* 0x000fe40004000000 */
[----:B------:R-:W-:-:S06]  /*0320*/  FSEL R5, R11, R7, !P0 ;  /* 0x000000070b057208 */ /* 0x000fcc0004000000 */
[----:B--2---:R-:W-:-:S07]  /*0330*/  DADD R14, R14, -R4 ;  /* 0x000000000e0e7229 */ /* 0x004fce0000000804 */
[----:B------:R-:W-:Y:S01]  /*0340*/  STG.E.64 desc[UR4][R2.64], R14 ;  /* 0x0000000e02007986 */ /* 0x000fe2000c101b04 */
[----:B------:R-:W-:Y:S05]  /*0350*/  EXIT ;  /* 0x000000000000794d */ /* 0x000fea0003800000 */
.L_x_2:
[----:B------:R-:W-:-:S00]  /*0360*/  BRA `(.L_x_2) ;  /* 0xfffffffc00fc7947 */ /* 0x000fc0000383ffff */
[----:B------:R-:W-:-:S00]  /*0370*/  NOP ;  /* 0x0000000000007918 */ /* 0x000fc00000000000 */
        /* <DEDUP_REMOVED lines=8> */
.L_x_9:


//--------------------- .text.sgd_update_f32      --------------------------
	.section	.text.sgd_update_f32,"ax",@progbits
	.align	128
        .global         sgd_update_f32
        .type           sgd_update_f32,@function
        .size           sgd_update_f32,(.L_x_10 - sgd_update_f32)
        .other          sgd_update_f32,@"STO_CUDA_ENTRY STV_DEFAULT"
sgd_update_f32:
.text.sgd_update_f32:
        /* <DEDUP_REMOVED lines=12> */
[----:B------:R-:W1:Y:S01]  /*00c0*/  LDC R8, c[0x0][0x398] ;  /* 0x0000e600ff087b82 */ /* 0x000e620000000800 */
[----:B------:R-:W2:Y:S01]  /*00d0*/  LDCU.128 UR8, c[0x0][0x3b0] ;  /* 0x00007600ff0877ac */ /* 0x000ea20008000c00 */
[----:B------:R-:W3:Y:S01]  /*00e0*/  LDCU.64 UR4, c[0x0][0x358] ;  /* 0x00006b00ff0477ac */ /* 0x000ee20008000a00 */
[----:B------:R-:W4:Y:S01]  /*00f0*/  LDCU UR12, c[0x0][0x388] ;  /* 0x00007100ff0c77ac */ /* 0x000f220008000800 */
[C---:B0-----:R-:W-:Y:S02]  /*0100*/  IADD3 R6, P1, PT, R4.reuse, UR6, RZ ;  /* 0x0000000604067c10 */ /* 0x041fe4000ff3e0ff */
[----:B--2---:R-:W-:Y:S02]  /*0110*/  IADD3 R2, P0, PT, R4, UR8, RZ ;  /* 0x0000000804027c10 */ /* 0x004fe4000ff1e0ff */
[C---:B------:R-:W-:Y:S01]  /*0120*/  IADD3.X R7, PT, PT, R0.reuse, UR7, RZ, P1, !PT ;  /* 0x0000000700077c10 */ /* 0x040fe20008ffe4ff */
[----:B------:R-:W0:Y:S01]  /*0130*/  LDCU.64 UR6, c[0x0][0x3a0] ;  /* 0x00007400ff0677ac */ /* 0x000e220008000a00 */
[----:B------:R-:W-:-:S02]  /*0140*/  IADD3.X R3, PT, PT, R0, UR9, RZ, P0, !PT ;  /* 0x0000000900037c10 */ /* 0x000fc400087fe4ff */
[----:B------:R-:W-:Y:S01]  /*0150*/  IADD3 R4, P0, PT, R4, UR10, RZ ;  /* 0x0000000a04047c10 */ /* 0x000fe2000ff1e0ff */
[----:B------:R-:W2:Y:S01]  /*0160*/  LDCU.64 UR8, c[0x0][0x380] ;  /* 0x00007000ff0877ac */ /* 0x000ea20008000a00 */
[----:B---3--:R3:W3:Y:S02]  /*0170*/  LDG.E R7, desc[UR4][R6.64] ;  /* 0x0000000406077981 */ /* 0x0086e4000c1e1900 */
[----:B------:R-:W-:Y:S01]  /*0180*/  IADD3.X R5, PT, PT, R0, UR11, RZ, P0, !PT ;  /* 0x0000000b00057c10 */ /* 0x000fe200087fe4ff */
[----:B------:R-:W3:Y:S01]  /*0190*/  LDCU.64 UR10, c[0x0][0x390] ;  /* 0x00007200ff0a77ac */ /* 0x000ee20008000a00 */
[----:B------:R-:W3:Y:S04]  /*01a0*/  LDG.E R11, desc[UR4][R2.64] ;  /* 0x00000004020b7981 */ /* 0x000ee8000c1e1900 */
[----:B------:R0:W5:Y:S01]  /*01b0*/  LDG.E R13, desc[UR4][R4.64] ;  /* 0x00000004040d7981 */ /* 0x000162000c1e1900 */
[----:B-1----:R-:W-:Y:S01]  /*01c0*/  ISETP.NE.AND P0, PT, R8, 0x1, PT ;  /* 0x000000010800780c */ /* 0x002fe20003f05270 */
[----:B----4-:R-:W-:Y:S01]  /*01d0*/  UISETP.NE.AND UP0, UPT, UR12, 0x2, UPT ;  /* 0x000000020c00788c */ /* 0x010fe2000bf05270 */
[----:B0-----:R-:W0:Y:S08]  /*01e0*/  F2F.F32.F64 R0, UR6 ;  /* 0x0000000600007d10 */ /* 0x001e300008301000 */
[----:B--2---:R-:W1:Y:S08]  /*01f0*/  F2F.F32.F64 R9, UR8 ;  /* 0x0000000800097d10 */ /* 0x004e700008301000 */
[----:B---3--:R-:W2:Y:S01]  /*0200*/  F2F.F32.F64 R6, UR10 ;  /* 0x0000000a00067d10 */ /* 0x008ea20008301000 */
[----:B0-----:R-:W-:Y:S01]  /*0210*/  @!P0 FFMA R7, R0, R11, R7 ;  /* 0x0000000b00078223 */ /* 0x001fe20000000007 */
[----:B-12---:R-:W-:Y:S06]  /*0220*/  BRA.U !UP0, `(.L_x_3) ;  /* 0x0000000108147547 */ /* 0x006fec000b800000 */
[----:B------:R-:W-:-:S09]  /*0230*/  UISETP.NE.AND UP0, UPT, UR12, 0x1, UPT ;  /* 0x000000010c00788c */ /* 0x000fd2000bf05270 */
[----:B------:R-:W-:Y:S05]  /*0240*/  BRA.U UP0, `(.L_x_4) ;  /* 0x0000000100147547 */ /* 0x000fea000b800000 */
[----:B-----5:R-:W-:-:S04]  /*0250*/  FFMA R7, R6, R13, R7 ;  /* 0x0000000d06077223 */ /* 0x020fc80000000007 */
[----:B------:R-:W-:Y:S01]  /*0260*/  IMAD.MOV.U32 R13, RZ, RZ, R7 ;  /* 0x000000ffff0d7224 */ /* 0x000fe200078e0007 */
[----:B------:R-:W-:Y:S06]  /*0270*/  BRA `(.L_x_4) ;  /* 0x0000000000087947 */ /* 0x000fec0003800000 */
.L_x_3:
[----:B-----5:R-:W-:-:S04]  /*0280*/  FFMA R13, R6, R13, R7 ;  /* 0x0000000d060d7223 */ /* 0x020fc80000000007 */
[----:B------:R-:W-:-:S07]  /*0290*/  FFMA R7, R6, R13, R7 ;  /* 0x0000000d06077223 */ /* 0x000fce0000000007 */
.L_x_4:
[----:B-----5:R-:W-:Y:S04]  /*02a0*/  STG.E desc[UR4][R4.64], R13 ;  /* 0x0000000d04007986 */ /* 0x020fe8000c101904 */
[----:B------:R-:W2:Y:S01]  /*02b0*/  LDG.E R15, desc[UR4][R2.64] ;  /* 0x00000004020f7981 */ /* 0x000ea2000c1e1900 */
[----:B------:R-:W-:Y:S01]  /*02c0*/  ISETP.NE.AND P0, PT, R8, 0x2, PT ;  /* 0x000000020800780c */ /* 0x000fe20003f05270 */
[----:B------:R-:W-:Y:S01]  /*02d0*/  FMUL R6, R9, R7 ;  /* 0x0000000709067220 */ /* 0x000fe20000400000 */
[----:B------:R-:W-:-:S11]  /*02e0*/  FMUL R0, R0, R9 ;  /* 0x0000000900007220 */ /* 0x000fd60000400000 */
[----:B------:R-:W-:-:S04]  /*02f0*/  @!P0 FFMA R6, R11, R0, R6 ;  /* 0x000000000b068223 */ /* 0x000fc80000000006 */
[----:B--2---:R-:W-:-:S05]  /*0300*/  FADD R15, -R6, R15 ;  /* 0x0000000f060f7221 */ /* 0x004fca0000000100 */
[----:B------:R-:W-:Y:S01]  /*0310*/  STG.E desc[UR4][R2.64], R15 ;  /* 0x0000000f02007986 */ /* 0x000fe2000c101904 */
[----:B------:R-:W-:Y:S05]  /*0320*/  EXIT ;  /* 0x000000000000794d */ /* 0x000fea0003800000 */
.L_x_5:
        /* <DEDUP_REMOVED lines=13> */
.L_x_10:


//--------------------- .text.sgd_update_f16      --------------------------
	.section	.text.sgd_update_f16,"ax",@progbits
	.align	128
        .global         sgd_update_f16
        .type           sgd_update_f16,@function
        .size           sgd_update_f16,(.L_x_11 - sgd_update_f16)
        .other          sgd_update_f16,@"STO_CUDA_ENTRY STV_DEFAULT"
sgd_update_f16:
.text.sgd_update_f16:
        /* <DEDUP_REMOVED lines=14> */
[----:B------:R-:W3:Y:S06]  /*00e0*/  LDCU.64 UR4, c[0x0][0x358] ;  /* 0x00006b00ff0477ac */ /* 0x000eec0008000a00 */
[----:B------:R-:W4:Y:S01]  /*00f0*/  LDC R10, c[0x0][0x388] ;  /* 0x0000e200ff0a7b82 */ /* 0x000f220000000800 */
[----:B0-----:R-:W-:-:S02]  /*0100*/  IADD3 R6, P1, PT, R4, UR6, RZ ;  /* 0x0000000604067c10 */ /* 0x001fc4000ff3e0ff */
[----:B--2---:R-:W-:Y:S02]  /*0110*/  IADD3 R2, P0, PT, R4, UR8, RZ ;  /* 0x0000000804027c10 */ /* 0x004fe4000ff1e0ff */
[C---:B------:R-:W-:Y:S01]  /*0120*/  IADD3.X R7, PT, PT, R0.reuse, UR7, RZ, P1, !PT ;  /* 0x0000000700077c10 */ /* 0x040fe20008ffe4ff */
[----:B------:R-:W0:Y:S01]  /*0130*/  LDCU.64 UR6, c[0x0][0x3a0] ;  /* 0x00007400ff0677ac */ /* 0x000e220008000a00 */
[----:B------:R-:W-:-:S03]  /*0140*/  IADD3.X R3, PT, PT, R0, UR9, RZ, P0, !PT ;  /* 0x0000000900037c10 */ /* 0x000fc600087fe4ff */
[----:B---3--:R2:W3:Y:S01]  /*0150*/  LDG.E.U16 R6, desc[UR4][R6.64] ;  /* 0x0000000406067981 */ /* 0x0084e2000c1e1500 */
[----:B------:R-:W2:Y:S03]  /*0160*/  LDCU.64 UR8, c[0x0][0x380] ;  /* 0x00007000ff0877ac */ /* 0x000ea60008000a00 */
[----:B------:R-:W3:Y:S01]  /*0170*/  LDG.E.U16 R9, desc[UR4][R2.64] ;  /* 0x0000000402097981 */ /* 0x000ee2000c1e1500 */
[----:B------:R-:W-:-:S04]  /*0180*/  IADD3 R4, P0, PT, R4, UR10, RZ ;  /* 0x0000000a04047c10 */ /* 0x000fc8000ff1e0ff */
[----:B------:R-:W-:Y:S01]  /*0190*/  IADD3.X R5, PT, PT, R0, UR11, RZ, P0, !PT ;  /* 0x0000000b00057c10 */ /* 0x000fe200087fe4ff */
[----:B------:R-:W2:Y:S01]  /*01a0*/  LDCU.64 UR10, c[0x0][0x390] ;  /* 0x00007200ff0a77ac */ /* 0x000ea20008000a00 */
[----:B-1----:R-:W-:Y:S01]  /*01b0*/  ISETP.NE.AND P0, PT, R8, 0x1, PT ;  /* 0x000000010800780c */ /* 0x002fe20003f05270 */
[----:B0-----:R-:W3:Y:S01]  /*01c0*/  F2F.F16.F64 R0, UR6 ;  /* 0x0000000600007d10 */ /* 0x001ee20008300800 */
[----:B----4-:R-:W-:Y:S01]  /*01d0*/  ISETP.NE.AND P1, PT, R10, 0x2, PT ;  /* 0x000000020a00780c */ /* 0x010fe20003f25270 */
[----:B------:R0:W5:Y:S06]  /*01e0*/  LDG.E.U16 R11, desc[UR4][R4.64] ;  /* 0x00000004040b7981 */ /* 0x00016c000c1e1500 */
[----:B--2---:R-:W1:Y:S08]  /*01f0*/  F2F.F16.F64 R13, UR8 ;  /* 0x00000008000d7d10 */ /* 0x004e700008300800 */
[----:B------:R-:W2:Y:S01]  /*0200*/  F2F.F16.F64 R7, UR10 ;  /* 0x0000000a00077d10 */ /* 0x000ea20008300800 */
[----:B---3--:R-:W-:-:S05]  /*0210*/  @!P0 HFMA2 R12, R0.H0_H0, R9.H0_H0, R6.H0_H0 ;  /* 0x20000009000c8231 */ /* 0x008fca0000040806 */
[----:B------:R-:W-:Y:S01]  /*0220*/  @!P0 PRMT R6, R12, 0x7610, R6 ;  /* 0x000076100c068816 */ /* 0x000fe20000000006 */
[----:B012---:R-:W-:Y:S06]  /*0230*/  @!P1 BRA `(.L_x_6) ;  /* 0x0000000000189947 */ /* 0x007fec0003800000 */
[----:B------:R-:W-:-:S13]  /*0240*/  ISETP.NE.AND P0, PT, R10, 0x1, PT ;  /* 0x000000010a00780c */ /* 0x000fda0003f05270 */
[----:B-----5:R-:W-:-:S05]  /*0250*/  @!P0 HFMA2 R7, R7.H0_H0, R11.H0_H0, R6.H0_H0 ;  /* 0x2000000b07078231 */ /* 0x020fca0000040806 */
[----:B------:R-:W-:-:S05]  /*0260*/  @!P0 PRMT R11, R7, 0x7610, R11 ;  /* 0x00007610070b8816 */ /* 0x000fca000000000b */
[-C--:B------:R-:W-:Y:S02]  /*0270*/  @!P0 HMUL2 R7, R11.H0_H0, R13.reuse.H0_H0 ;  /* 0x2000000d0b078232 */ /* 0x080fe40000000800 */
[----:B------:R-:W-:Y:S01]  /*0280*/  @P0 HMUL2 R7, R6.H0_H0, R13.H0_H0 ;  /* 0x2000000d06070232 */ /* 0x000fe20000000800 */
[----:B------:R-:W-:Y:S06]  /*0290*/  BRA `(.L_x_7) ;  /* 0x00000000000c7947 */ /* 0x000fec0003800000 */
.L_x_6:
[----:B-----5:R-:W-:-:S04]  /*02a0*/  HFMA2 R11, R7.H0_H0, R11.H0_H0, R6.H0_H0 ;  /* 0x2000000b070b7231 */ /* 0x020fc80000040806 */
[----:B------:R-:W-:-:S04]  /*02b0*/  HFMA2 R6, R7.H0_H0, R11.H0_H0, R6.H0_H0 ;  /* 0x2000000b07067231 */ /* 0x000fc80000040806 */
[----:B------:R-:W-:-:S07]  /*02c0*/  HMUL2 R7, R6.H0_H0, R13.H0_H0 ;  /* 0x2000000d06077232 */ /* 0x000fce0000000800 */
.L_x_7:
[----:B------:R-:W-:Y:S04]  /*02d0*/  STG.E.U16 desc[UR4][R4.64], R11 ;  /* 0x0000000b04007986 */ /* 0x000fe8000c101504 */
[----:B------:R-:W2:Y:S01]  /*02e0*/  LDG.E.U16 R6, desc[UR4][R2.64] ;  /* 0x0000000402067981 */ /* 0x000ea2000c1e1500 */
[----:B------:R-:W-:-:S13]  /*02f0*/  ISETP.NE.AND P0, PT, R8, 0x2, PT ;  /* 0x000000020800780c */ /* 0x000fda0003f05270 */
[----:B------:R-:W-:-:S04]  /*0300*/  @!P0 HMUL2 R0, R0.H0_H0, R13.H0_H0 ;  /* 0x2000000d00008232 */ /* 0x000fc80000000800 */
[----:B------:R-:W-:-:S04]  /*0310*/  @!P0 HFMA2 R7, R0.H0_H0, R9.H0_H0, R7.H0_H0 ;  /* 0x2000000900078231 */ /* 0x000fc80000040807 */
[----:B--2---:R-:W-:-:S05]  /*0320*/  HADD2 R6, R6.H0_H0, -R7.H0_H0 ;  /* 0xa000000706067230 */ /* 0x004fca0000000800 */
[----:B------:R-:W-:Y:S01]  /*0330*/  STG.E.U16 desc[UR4][R2.64], R6 ;  /* 0x0000000602007986 */ /* 0x000fe2000c101504 */
[----:B------:R-:W-:Y:S05]  /*0340*/  EXIT ;  /* 0x000000000000794d */ /* 0x000fea0003800000 */
.L_x_8:
        /* <DEDUP_REMOVED lines=11> */
.L_x_11:


//--------------------- .nv.shared.reserved.0     --------------------------
	.section	.nv.shared.reserved.0,"aw",@nobits
	.weak		__nv_reservedSMEM_offset_0_alias
	.size		__nv_reservedSMEM_offset_0_alias, 0, 64
	.other		__nv_reservedSMEM_offset_0_alias,@"STO_CUDA_RESERVED_SHARED STV_DEFAULT"
__nv_reservedSMEM_offset_0_alias:
	.zero		0
	.zero		64


//--------------------- .nv.constant0.sgd_update_f64 --------------------------
	.section	.nv.constant0.sgd_update_f64,"a",@progbits
	.sectionflags	@""
	.align	4
.nv.constant0.sgd_update_f64:
	.zero		968


//--------------------- .nv.constant0.sgd_update_f32 --------------------------
	.section	.nv.constant0.sgd_update_f32,"a",@progbits
	.sectionflags	@""
	.align	4
.nv.constant0.sgd_update_f32:
	.zero		968


//--------------------- .nv.constant0.sgd_update_f16 --------------------------
	.section	.nv.constant0.sgd_update_f16,"a",@progbits
	.sectionflags	@""
	.align	4
.nv.constant0.sgd_update_f16:
	.zero		968


//--------------------- SYMBOLS --------------------------

	.type		.nv.reservedSmem.offset0,@object
	.size		.nv.reservedSmem.offset0,0x4
